//
// Generated by NVIDIA NVVM Compiler
//
// Compiler Build ID: CL-36424714
// Cuda compilation tools, release 13.0, V13.0.88
// Based on NVVM 20.0.0
//

.version 9.0
.target sm_100
.address_size 64

	// .globl	cross_entropy

.visible .entry cross_entropy(
	.param .u64 .ptr .align 1 cross_entropy_param_0,
	.param .u64 .ptr .align 1 cross_entropy_param_1,
	.param .u64 .ptr .align 1 cross_entropy_param_2,
	.param .u32 cross_entropy_param_3
)
{
	.reg .pred 	%p<5>;
	.reg .b32 	%r<11>;
	.reg .b32 	%f<24>;
	.reg .b64 	%rd<16>;

	ld.param.u64 	%rd1, [cross_entropy_param_0];
	ld.param.u64 	%rd2, [cross_entropy_param_1];
	ld.param.u64 	%rd3, [cross_entropy_param_2];
	ld.param.u32 	%r2, [cross_entropy_param_3];
	mov.u32 	%r3, %ntid.x;
	mov.u32 	%r4, %ctaid.x;
	mov.u32 	%r5, %tid.x;
	mad.lo.s32 	%r1, %r3, %r4, %r5;
	setp.ge.u32 	%p1, %r1, %r2;
	@%p1 bra 	$L__BB0_2;
	cvta.to.global.u64 	%rd4, %rd1;
	cvta.to.global.u64 	%rd5, %rd2;
	cvta.to.global.u64 	%rd6, %rd3;
	mul.wide.u32 	%rd7, %r1, 8;
	add.s64 	%rd8, %rd4, %rd7;
	ld.global.u64 	%rd9, [%rd8];
	cvta.to.global.u64 	%rd10, %rd9;
	mul.wide.u32 	%rd11, %r1, 4;
	add.s64 	%rd12, %rd5, %rd11;
	ld.global.u32 	%r6, [%rd12];
	mul.wide.s32 	%rd13, %r6, 4;
	add.s64 	%rd14, %rd10, %rd13;
	ld.global.f32 	%f1, [%rd14];
	setp.lt.f32 	%p2, %f1, 0f00800000;
	mul.f32 	%f2, %f1, 0f4B000000;
	selp.f32 	%f3, %f2, %f1, %p2;
	selp.f32 	%f4, 0fC1B80000, 0f00000000, %p2;
	mov.b32 	%r7, %f3;
	add.s32 	%r8, %r7, -1059760811;
	and.b32  	%r9, %r8, -8388608;
	sub.s32 	%r10, %r7, %r9;
	mov.b32 	%f5, %r10;
	cvt.rn.f32.s32 	%f6, %r9;
	fma.rn.f32 	%f7, %f6, 0f34000000, %f4;
	add.f32 	%f8, %f5, 0fBF800000;
	fma.rn.f32 	%f9, %f8, 0fBE055027, 0f3E1039F6;
	fma.rn.f32 	%f10, %f9, %f8, 0fBDF8CDCC;
	fma.rn.f32 	%f11, %f10, %f8, 0f3E0F2955;
	fma.rn.f32 	%f12, %f11, %f8, 0fBE2AD8B9;
	fma.rn.f32 	%f13, %f12, %f8, 0f3E4CED0B;
	fma.rn.f32 	%f14, %f13, %f8, 0fBE7FFF22;
	fma.rn.f32 	%f15, %f14, %f8, 0f3EAAAA78;
	fma.rn.f32 	%f16, %f15, %f8, 0fBF000000;
	mul.f32 	%f17, %f8, %f16;
	fma.rn.f32 	%f18, %f17, %f8, %f8;
	fma.rn.f32 	%f19, %f7, 0f3F317218, %f18;
	setp.gt.u32 	%p3, %r7, 2139095039;
	fma.rn.f32 	%f20, %f3, 0f7F800000, 0f7F800000;
	selp.f32 	%f21, %f20, %f19, %p3;
	setp.eq.f32 	%p4, %f3, 0f00000000;
	neg.f32 	%f22, %f21;
	selp.f32 	%f23, 0f7F800000, %f22, %p4;
	add.s64 	%rd15, %rd6, %rd11;
	st.global.f32 	[%rd15], %f23;
$L__BB0_2:
	ret;

}


// ===== COMPILED SASS (sm_100) =====

	.target	sm_100

	.elftype	@"ET_EXEC"


//--------------------- .note.nv.tkinfo           --------------------------
	.section	.note.nv.tkinfo,"",@"SHT_NOTE"
	.sectionflags	@"SHF_NOTE_NV_TKINFO"
	.tkinfo
        /*0018*/ 	.word	0x00000002
        /*0030*/ 	.string	""
        /*0030*/ 	.string	"ptxas"
        /*0030*/ 	.string	"Cuda compilation tools, release 13.0, V13.0.88"
        /*0030*/ 	.string	"Build cuda_13.0.r13.0/compiler.36424714_0"
        /*0030*/ 	.string	"-arch sm_100 -m 64 "



//--------------------- .note.nv.cuinfo           --------------------------
	.section	.note.nv.cuinfo,"",@"SHT_NOTE"
	.sectionflags	@"SHF_NOTE_NV_CUINFO"
        /*0018*/ 	.short	0x0002
        /*001a*/ 	.short	0x0064
        /*001c*/ 	.short	0x0082
	.zero		2


//--------------------- .nv.info                  --------------------------
	.section	.nv.info,"",@"SHT_CUDA_INFO"
	.align	4


	//----- nvinfo : EIATTR_REGCOUNT
	.align		4
        /*0000*/ 	.byte	0x04, 0x2f
        /*0002*/ 	.short	(.L_1 - .L_0)
	.align		4
.L_0:
        /*0004*/ 	.word	index@(cross_entropy)
        /*0008*/ 	.word	0x0000000e


	//----- nvinfo : EIATTR_FRAME_SIZE
	.align		4
.L_1:
        /*000c*/ 	.byte	0x04, 0x11
        /*000e*/ 	.short	(.L_3 - .L_2)
	.align		4
.L_2:
        /*0010*/ 	.word	index@(cross_entropy)
        /*0014*/ 	.word	0x00000000


	//----- nvinfo : EIATTR_MIN_STACK_SIZE
	.align		4
.L_3:
        /*0018*/ 	.byte	0x04, 0x12
        /*001a*/ 	.short	(.L_5 - .L_4)
	.align		4
.L_4:
        /*001c*/ 	.word	index@(cross_entropy)
        /*0020*/ 	.word	0x00000000
.L_5:


//--------------------- .nv.compat                --------------------------
	.section	.nv.compat,"",@"SHT_CUDA_COMPAT_INFO"
	.align	4
        /*0000*/ 	.byte	0x02, 0x09, 0x00, 0x00, 0x02, 0x02, 0x01, 0x00, 0x02, 0x05, 0x05, 0x00, 0x03, 0x07, 0x01, 0x01
        /*0010*/ 	.byte	0x02, 0x03, 0x00, 0x00, 0x02, 0x06, 0x01, 0x00, 0x04, 0x0b, 0x08, 0x00, 0x01, 0x00, 0x00, 0x00
        /*0020*/ 	.byte	0x00, 0x00, 0x00, 0x00


//--------------------- .nv.info.cross_entropy    --------------------------
	.section	.nv.info.cross_entropy,"",@"SHT_CUDA_INFO"
	.sectionflags	@""
	.align	4


	//----- nvinfo : EIATTR_CUDA_API_VERSION
	.align		4
        /*0000*/ 	.byte	0x04, 0x37
        /*0002*/ 	.short	(.L_7 - .L_6)
.L_6:
        /*0004*/ 	.word	0x00000082


	//----- nvinfo : EIATTR_KPARAM_INFO
	.align		4
.L_7:
        /*0008*/ 	.byte	0x04, 0x17
        /*000a*/ 	.short	(.L_9 - .L_8)
.L_8:
        /*000c*/ 	.word	0x00000000
        /*0010*/ 	.short	0x0003
        /*0012*/ 	.short	0x0018
        /*0014*/ 	.byte	0x00, 0xf0, 0x11, 0x00


	//----- nvinfo : EIATTR_KPARAM_INFO
	.align		4
.L_9:
        /*0018*/ 	.byte	0x04, 0x17
        /*001a*/ 	.short	(.L_11 - .L_10)
.L_10:
        /*001c*/ 	.word	0x00000000
        /*0020*/ 	.short	0x0002
        /*0022*/ 	.short	0x0010
        /*0024*/ 	.byte	0x00, 0xf5, 0x21, 0x00


	//----- nvinfo : EIATTR_KPARAM_INFO
	.align		4
.L_11:
        /*0028*/ 	.byte	0x04, 0x17
        /*002a*/ 	.short	(.L_13 - .L_12)
.L_12:
        /*002c*/ 	.word	0x00000000
        /*0030*/ 	.short	0x0001
        /*0032*/ 	.short	0x0008
        /*0034*/ 	.byte	0x00, 0xf5, 0x21, 0x00


	//----- nvinfo : EIATTR_KPARAM_INFO
	.align		4
.L_13:
        /*0038*/ 	.byte	0x04, 0x17
        /*003a*/ 	.short	(.L_15 - .L_14)
.L_14:
        /*003c*/ 	.word	0x00000000
        /*0040*/ 	.short	0x0000
        /*0042*/ 	.short	0x0000
        /*0044*/ 	.byte	0x00, 0xf5, 0x21, 0x00


	//----- nvinfo : EIATTR_SPARSE_MMA_MASK
	.align		4
.L_15:
        /*0048*/ 	.byte	0x03, 0x50
        /*004a*/ 	.short	0x0000


	//----- nvinfo : EIATTR_MAXREG_COUNT
	.align		4
        /*004c*/ 	.byte	0x03, 0x1b
        /*004e*/ 	.short	0x00ff


	//----- nvinfo : EIATTR_MERCURY_ISA_VERSION
	.align		4
        /*0050*/ 	.byte	0x03, 0x5f
        /*0052*/ 	.short	0x0101


	//----- nvinfo : EIATTR_VRC_CTA_INIT_COUNT
	.align		4
        /*0054*/ 	.byte	0x02, 0x4a
	.zero		1
	.zero		1


	//----- nvinfo : EIATTR_EXIT_INSTR_OFFSETS
	.align		4
        /*0058*/ 	.byte	0x04, 0x1c
        /*005a*/ 	.short	(.L_17 - .L_16)


	//   ....[0]....
.L_16:
        /*005c*/ 	.word	0x00000070


	//   ....[1]....
        /*0060*/ 	.word	0x000002e0


	//----- nvinfo : EIATTR_CBANK_PARAM_SIZE
	.align		4
.L_17:
        /*0064*/ 	.byte	0x03, 0x19
        /*0066*/ 	.short	0x001c


	//----- nvinfo : EIATTR_PARAM_CBANK
	.align		4
        /*0068*/ 	.byte	0x04, 0x0a
        /*006a*/ 	.short	(.L_19 - .L_18)
	.align		4
.L_18:
        /*006c*/ 	.word	index@(.nv.constant0.cross_entropy)
        /*0070*/ 	.short	0x0380
        /*0072*/ 	.short	0x001c


	//----- nvinfo : EIATTR_SW_WAR
	.align		4
.L_19:
        /*0074*/ 	.byte	0x04, 0x36
        /*0076*/ 	.short	(.L_21 - .L_20)
.L_20:
        /*0078*/ 	.word	0x00000008
.L_21:


//--------------------- .nv.callgraph             --------------------------
	.section	.nv.callgraph,"",@"SHT_CUDA_CALLGRAPH"
	.align	4
	.sectionentsize	8
	.align		4
        /*0000*/ 	.word	0x00000000
	.align		4
        /*0004*/ 	.word	0xffffffff
	.align		4
        /*0008*/ 	.word	0x00000000
	.align		4
        /*000c*/ 	.word	0xfffffffe
	.align		4
        /*0010*/ 	.word	0x00000000
	.align		4
        /*0014*/ 	.word	0xfffffffd
	.align		4
        /*0018*/ 	.word	0x00000000
	.align		4
        /*001c*/ 	.word	0xfffffffc


//--------------------- .text.cross_entropy       --------------------------
	.section	.text.cross_entropy,"ax",@progbits
	.align	128
        .global         cross_entropy
        .type           cross_entropy,@function
        .size           cross_entropy,(.L_x_1 - cross_entropy)
        .other          cross_entropy,@"STO_CUDA_ENTRY STV_DEFAULT"
cross_entropy:
.text.cross_entropy:
[----:B------:R-:W-:Y:S01]  /*0000*/  LDC R1, c[0x0][0x37c] ;  /* 0x0000df00ff017b82 */ /* 0x000fe20000000800 */
[----:B------:R-:W0:Y:S01]  /*0010*/  S2R R0, SR_CTAID.X ;  /* 0x0000000000007919 */ /* 0x000e220000002500 */
[----:B------:R-:W0:Y:S01]  /*0020*/  LDCU UR4, c[0x0][0x360] ;  /* 0x00006c00ff0477ac */ /* 0x000e220008000800 */
[----:B------:R-:W0:Y:S01]  /*0030*/  S2R R3, SR_TID.X ;  /* 0x0000000000037919 */ /* 0x000e220000002100 */
[----:B------:R-:W1:Y:S01]  /*0040*/  LDCU UR5, c[0x0][0x398] ;  /* 0x00007300ff0577ac */ /* 0x000e620008000800 */
[----:B0-----:R-:W-:-:S05]  /*0050*/  IMAD R0, R0, UR4, R3 ;  /* 0x0000000400007c24 */ /* 0x001fca000f8e0203 */
[----:B-1----:R-:W-:-:S13]  /*0060*/  ISETP.GE.U32.AND P0, PT, R0, UR5, PT ;  /* 0x0000000500007c0c */ /* 0x002fda000bf06070 */
[----:B------:R-:W-:Y:S05]  /*0070*/  @P0 EXIT ;  /* 0x000000000000094d */ /* 0x000fea0003800000 */
[----:B------:R-:W0:Y:S01]  /*0080*/  LDC.64 R4, c[0x0][0x388] ;  /* 0x0000e200ff047b82 */ /* 0x000e220000000a00 */
[----:B------:R-:W1:Y:S07]  /*0090*/  LDCU.64 UR4, c[0x0][0x358] ;  /* 0x00006b00ff0477ac */ /* 0x000e6e0008000a00 */
[----:B------:R-:W2:Y:S01]  /*00a0*/  LDC.64 R2, c[0x0][0x380] ;  /* 0x0000e000ff027b82 */ /* 0x000ea20000000a00 */
[----:B0-----:R-:W-:-:S06]  /*00b0*/  IMAD.WIDE.U32 R4, R0, 0x4, R4 ;  /* 0x0000000400047825 */ /* 0x001fcc00078e0004 */
[----:B-1----:R-:W3:Y:S01]  /*00c0*/  LDG.E R5, desc[UR4][R4.64] ;  /* 0x0000000404057981 */ /* 0x002ee2000c1e1900 */
[----:B--2---:R-:W-:-:S06]  /*00d0*/  IMAD.WIDE.U32 R2, R0, 0x8, R2 ;  /* 0x0000000800027825 */ /* 0x004fcc00078e0002 */
[----:B------:R-:W3:Y:S02]  /*00e0*/  LDG.E.64 R2, desc[UR4][R2.64] ;  /* 0x0000000402027981 */ /* 0x000ee4000c1e1b00 */
[----:B---3--:R-:W-:-:S04]  /*00f0*/  IMAD.WIDE R6, R5, 0x4, R2 ;  /* 0x0000000405067825 */ /* 0x008fc800078e0202 */
[----:B------:R-:W-:Y:S01]  /*0100*/  HFMA2 R11, -RZ, RZ, 1.5048828125, 33.21875 ;  /* 0x3e055027ff0b7431 */ /* 0x000fe200000001ff */
[----:B------:R-:W0:Y:S01]  /*0110*/  LDC.64 R2, c[0x0][0x390] ;  /* 0x0000e400ff027b82 */ /* 0x000e220000000a00 */
[----:B------:R1:W2:Y:S02]  /*0120*/  LDG.E R8, desc[UR4][R6.64] ;  /* 0x0000000406087981 */ /* 0x0002a4000c1e1900 */
[----:B-1----:R-:W-:Y:S01]  /*0130*/  MOV R7, 0x7f800000 ;  /* 0x7f80000000077802 */ /* 0x002fe20000000f00 */
[----:B0-----:R-:W-:Y:S01]  /*0140*/  IMAD.WIDE.U32 R2, R0, 0x4, R2 ;  /* 0x0000000400027825 */ /* 0x001fe200078e0002 */
[----:B--2---:R-:W-:-:S13]  /*0150*/  FSETP.GEU.AND P0, PT, R8, 1.175494350822287508e-38, PT ;  /* 0x008000000800780b */ /* 0x004fda0003f0e000 */
[----:B------:R-:W-:-:S05]  /*0160*/  @!P0 FMUL R8, R8, 8388608 ;  /* 0x4b00000008088820 */ /* 0x000fca0000400000 */
[----:B------:R-:W-:-:S04]  /*0170*/  IADD3 R9, PT, PT, R8, -0x3f2aaaab, RZ ;  /* 0xc0d5555508097810 */ /* 0x000fc80007ffe0ff */
[----:B------:R-:W-:-:S04]  /*0180*/  LOP3.LUT R9, R9, 0xff800000, RZ, 0xc0, !PT ;  /* 0xff80000009097812 */ /* 0x000fc800078ec0ff */
[----:B------:R-:W-:-:S05]  /*0190*/  IADD3 R10, PT, PT, R8, -R9, RZ ;  /* 0x80000009080a7210 */ /* 0x000fca0007ffe0ff */
[----:B------:R-:W-:-:S04]  /*01a0*/  FADD R10, R10, -1 ;  /* 0xbf8000000a0a7421 */ /* 0x000fc80000000000 */
[----:B------:R-:W-:-:S04]  /*01b0*/  FFMA R5, R10, -R11, 0.14084610342979431152 ;  /* 0x3e1039f60a057423 */ /* 0x000fc8000000080b */
[----:B------:R-:W-:-:S04]  /*01c0*/  FFMA R5, R10, R5, -0.12148627638816833496 ;  /* 0xbdf8cdcc0a057423 */ /* 0x000fc80000000005 */
[----:B------:R-:W-:-:S04]  /*01d0*/  FFMA R5, R10, R5, 0.13980610668659210205 ;  /* 0x3e0f29550a057423 */ /* 0x000fc80000000005 */
[----:B------:R-:W-:-:S04]  /*01e0*/  FFMA R5, R10, R5, -0.16684235632419586182 ;  /* 0xbe2ad8b90a057423 */ /* 0x000fc80000000005 */
[----:B------:R-:W-:-:S04]  /*01f0*/  FFMA R5, R10, R5, 0.20012299716472625732 ;  /* 0x3e4ced0b0a057423 */ /* 0x000fc80000000005 */
[----:B------:R-:W-:Y:S01]  /*0200*/  FFMA R5, R10, R5, -0.24999669194221496582 ;  /* 0xbe7fff220a057423 */ /* 0x000fe20000000005 */
[----:B------:R-:W-:-:S03]  /*0210*/  FSEL R4, RZ, -23, P0 ;  /* 0xc1b80000ff047808 */ /* 0x000fc60000000000 */
[----:B------:R-:W-:Y:S01]  /*0220*/  FFMA R5, R10, R5, 0.33333182334899902344 ;  /* 0x3eaaaa780a057423 */ /* 0x000fe20000000005 */
[----:B------:R-:W-:-:S03]  /*0230*/  ISETP.GT.U32.AND P0, PT, R8, 0x7f7fffff, PT ;  /* 0x7f7fffff0800780c */ /* 0x000fc60003f04070 */
[----:B------:R-:W-:Y:S01]  /*0240*/  FFMA R5, R10, R5, -0.5 ;  /* 0xbf0000000a057423 */ /* 0x000fe20000000005 */
[----:B------:R-:W-:-:S03]  /*0250*/  I2FP.F32.S32 R9, R9 ;  /* 0x0000000900097245 */ /* 0x000fc60000201400 */
[C---:B------:R-:W-:Y:S02]  /*0260*/  FMUL R5, R10.reuse, R5 ;  /* 0x000000050a057220 */ /* 0x040fe40000400000 */
[----:B------:R-:W-:Y:S02]  /*0270*/  FFMA R4, R9, 1.1920928955078125e-07, R4 ;  /* 0x3400000009047823 */ /* 0x000fe40000000004 */
[----:B------:R-:W-:-:S04]  /*0280*/  FFMA R5, R10, R5, R10 ;  /* 0x000000050a057223 */ /* 0x000fc8000000000a */
[----:B------:R-:W-:Y:S01]  /*0290*/  FFMA R4, R4, 0.69314718246459960938, R5 ;  /* 0x3f31721804047823 */ /* 0x000fe20000000005 */
[C---:B------:R-:W-:Y:S01]  /*02a0*/  @P0 FFMA R4, R8.reuse, R7, +INF ;  /* 0x7f80000008040423 */ /* 0x040fe20000000007 */
[----:B------:R-:W-:-:S04]  /*02b0*/  FSETP.NEU.AND P0, PT, R8, RZ, PT ;  /* 0x000000ff0800720b */ /* 0x000fc80003f0d000 */
[----:B------:R-:W-:-:S05]  /*02c0*/  FSEL R5, -R4, +INF , P0 ;  /* 0x7f80000004057808 */ /* 0x000fca0000000100 */
[----:B------:R-:W-:Y:S01]  /*02d0*/  STG.E desc[UR4][R2.64], R5 ;  /* 0x0000000502007986 */ /* 0x000fe2000c101904 */
[----:B------:R-:W-:Y:S05]  /*02e0*/  EXIT ;  /* 0x000000000000794d */ /* 0x000fea0003800000 */
.L_x_0:
[----:B------:R-:W-:-:S00]  /*02f0*/  BRA `(.L_x_0) ;  /* 0xfffffffc00fc7947 */ /* 0x000fc0000383ffff */
[----:B------:R-:W-:-:S00]  /*0300*/  NOP ;  /* 0x0000000000007918 */ /* 0x000fc00000000000 */
[----:B------:R-:W-:-:S00]  /*0310*/  NOP ;  /* 0x0000000000007918 */ /* 0x000fc00000000000 */
[----:B------:R-:W-:-:S00]  /*0320*/  NOP ;  /* 0x0000000000007918 */ /* 0x000fc00000000000 */
[----:B------:R-:W-:-:S00]  /*0330*/  NOP ;  /* 0x0000000000007918 */ /* 0x000fc00000000000 */
[----:B------:R-:W-:-:S00]  /*0340*/  NOP ;  /* 0x0000000000007918 */ /* 0x000fc00000000000 */
[----:B------:R-:W-:-:S00]  /*0350*/  NOP ;  /* 0x0000000000007918 */ /* 0x000fc00000000000 */
[----:B------:R-:W-:-:S00]  /*0360*/  NOP ;  /* 0x0000000000007918 */ /* 0x000fc00000000000 */
[----:B------:R-:W-:-:S00]  /*0370*/  NOP ;  /* 0x0000000000007918 */ /* 0x000fc00000000000 */
.L_x_1:


//--------------------- .nv.shared.reserved.0     --------------------------
	.section	.nv.shared.reserved.0,"aw",@nobits
	.weak		__nv_reservedSMEM_offset_0_alias
	.size		__nv_reservedSMEM_offset_0_alias, 0, 64
	.other		__nv_reservedSMEM_offset_0_alias,@"STO_CUDA_RESERVED_SHARED STV_DEFAULT"
__nv_reservedSMEM_offset_0_alias:
	.zero		0
	.zero		64


//--------------------- .nv.constant0.cross_entropy --------------------------
	.section	.nv.constant0.cross_entropy,"a",@progbits
	.sectionflags	@""
	.align	4
.nv.constant0.cross_entropy:
	.zero		924


//--------------------- SYMBOLS --------------------------

	.type		.nv.reservedSmem.offset0,@object
	.size		.nv.reservedSmem.offset0,0x4
